//
// Generated by NVIDIA NVVM Compiler
//
// Compiler Build ID: CL-36424714
// Cuda compilation tools, release 13.0, V13.0.88
// Based on NVVM 20.0.0
//

.version 9.0
.target sm_100
.address_size 64

	// .globl	_Z17BFS_Bqueue_kernelPKiS0_PiS1_yS0_S1_S1_

.visible .entry _Z17BFS_Bqueue_kernelPKiS0_PiS1_yS0_S1_S1_(
	.param .u64 .ptr .align 1 _Z17BFS_Bqueue_kernelPKiS0_PiS1_yS0_S1_S1__param_0,
	.param .u64 .ptr .align 1 _Z17BFS_Bqueue_kernelPKiS0_PiS1_yS0_S1_S1__param_1,
	.param .u64 .ptr .align 1 _Z17BFS_Bqueue_kernelPKiS0_PiS1_yS0_S1_S1__param_2,
	.param .u64 .ptr .align 1 _Z17BFS_Bqueue_kernelPKiS0_PiS1_yS0_S1_S1__param_3,
	.param .u64 _Z17BFS_Bqueue_kernelPKiS0_PiS1_yS0_S1_S1__param_4,
	.param .u64 .ptr .align 1 _Z17BFS_Bqueue_kernelPKiS0_PiS1_yS0_S1_S1__param_5,
	.param .u64 .ptr .align 1 _Z17BFS_Bqueue_kernelPKiS0_PiS1_yS0_S1_S1__param_6,
	.param .u64 .ptr .align 1 _Z17BFS_Bqueue_kernelPKiS0_PiS1_yS0_S1_S1__param_7
)
{
	.reg .pred 	%p<5>;
	.reg .b32 	%r<30>;
	.reg .b32 	%f<3>;
	.reg .b64 	%rd<28>;

	ld.param.u64 	%rd8, [_Z17BFS_Bqueue_kernelPKiS0_PiS1_yS0_S1_S1__param_0];
	ld.param.u64 	%rd14, [_Z17BFS_Bqueue_kernelPKiS0_PiS1_yS0_S1_S1__param_1];
	ld.param.u64 	%rd9, [_Z17BFS_Bqueue_kernelPKiS0_PiS1_yS0_S1_S1__param_2];
	ld.param.u64 	%rd10, [_Z17BFS_Bqueue_kernelPKiS0_PiS1_yS0_S1_S1__param_3];
	ld.param.u64 	%rd11, [_Z17BFS_Bqueue_kernelPKiS0_PiS1_yS0_S1_S1__param_4];
	ld.param.u64 	%rd12, [_Z17BFS_Bqueue_kernelPKiS0_PiS1_yS0_S1_S1__param_5];
	ld.param.u64 	%rd15, [_Z17BFS_Bqueue_kernelPKiS0_PiS1_yS0_S1_S1__param_6];
	ld.param.u64 	%rd13, [_Z17BFS_Bqueue_kernelPKiS0_PiS1_yS0_S1_S1__param_7];
	cvta.to.global.u64 	%rd1, %rd15;
	cvta.to.global.u64 	%rd16, %rd14;
	mov.u32 	%r6, %tid.x;
	mov.u32 	%r7, %ntid.x;
	mov.u32 	%r8, %ctaid.x;
	mad.lo.s32 	%r1, %r7, %r8, %r6;
	ld.global.u32 	%r9, [%rd16];
	setp.ge.s32 	%p1, %r1, %r9;
	@%p1 bra 	$L__BB0_6;
	cvta.to.global.u64 	%rd17, %rd8;
	mul.wide.s32 	%rd18, %r1, 4;
	add.s64 	%rd19, %rd17, %rd18;
	ld.global.u32 	%r2, [%rd19];
	cvt.rn.f32.s32 	%f2, %r2;
	tex.1d.v4.s32.f32 	{%r29, %r10, %r11, %r12}, [%rd11, {%f2}];
	add.s32 	%r13, %r2, 1;
	cvt.rn.f32.s32 	%f1, %r13;
	tex.1d.v4.s32.f32 	{%r14, %r15, %r16, %r17}, [%rd11, {%f1}];
	setp.ge.s32 	%p2, %r29, %r14;
	@%p2 bra 	$L__BB0_6;
	mul.wide.s32 	%rd20, %r2, 4;
	add.s64 	%rd2, %rd1, %rd20;
	cvta.to.global.u64 	%rd3, %rd12;
	cvta.to.global.u64 	%rd4, %rd13;
	cvta.to.global.u64 	%rd5, %rd10;
	cvta.to.global.u64 	%rd6, %rd9;
$L__BB0_3:
	mul.wide.s32 	%rd21, %r29, 4;
	add.s64 	%rd7, %rd3, %rd21;
	ld.global.u32 	%r18, [%rd7];
	mul.wide.s32 	%rd22, %r18, 4;
	add.s64 	%rd23, %rd4, %rd22;
	atom.global.exch.b32 	%r19, [%rd23], 1;
	setp.ne.s32 	%p3, %r19, 0;
	@%p3 bra 	$L__BB0_5;
	ld.global.u32 	%r20, [%rd7];
	atom.global.add.u32 	%r21, [%rd5], 1;
	mul.wide.s32 	%rd24, %r21, 4;
	add.s64 	%rd25, %rd6, %rd24;
	st.global.u32 	[%rd25], %r20;
	ld.global.u32 	%r22, [%rd2];
	add.s32 	%r23, %r22, 1;
	ld.global.u32 	%r24, [%rd7];
	mul.wide.s32 	%rd26, %r24, 4;
	add.s64 	%rd27, %rd1, %rd26;
	st.global.u32 	[%rd27], %r23;
$L__BB0_5:
	add.s32 	%r29, %r29, 1;
	tex.1d.v4.s32.f32 	{%r25, %r26, %r27, %r28}, [%rd11, {%f1}];
	setp.lt.s32 	%p4, %r29, %r25;
	@%p4 bra 	$L__BB0_3;
$L__BB0_6:
	bar.sync 	0;
	ret;

}


// ===== COMPILED SASS (sm_100) =====

	.target	sm_100

	.elftype	@"ET_EXEC"


//--------------------- .note.nv.tkinfo           --------------------------
	.section	.note.nv.tkinfo,"",@"SHT_NOTE"
	.sectionflags	@"SHF_NOTE_NV_TKINFO"
	.tkinfo
        /*0018*/ 	.word	0x00000002
        /*0030*/ 	.string	""
        /*0030*/ 	.string	"ptxas"
        /*0030*/ 	.string	"Cuda compilation tools, release 13.0, V13.0.88"
        /*0030*/ 	.string	"Build cuda_13.0.r13.0/compiler.36424714_0"
        /*0030*/ 	.string	"-arch sm_100 -m 64 "



//--------------------- .note.nv.cuinfo           --------------------------
	.section	.note.nv.cuinfo,"",@"SHT_NOTE"
	.sectionflags	@"SHF_NOTE_NV_CUINFO"
        /*0018*/ 	.short	0x0002
        /*001a*/ 	.short	0x0064
        /*001c*/ 	.short	0x0082
	.zero		2


//--------------------- .nv.info                  --------------------------
	.section	.nv.info,"",@"SHT_CUDA_INFO"
	.align	4


	//----- nvinfo : EIATTR_REGCOUNT
	.align		4
        /*0000*/ 	.byte	0x04, 0x2f
        /*0002*/ 	.short	(.L_1 - .L_0)
	.align		4
.L_0:
        /*0004*/ 	.word	index@(_Z17BFS_Bqueue_kernelPKiS0_PiS1_yS0_S1_S1_)
        /*0008*/ 	.word	0x0000001c


	//----- nvinfo : EIATTR_FRAME_SIZE
	.align		4
.L_1:
        /*000c*/ 	.byte	0x04, 0x11
        /*000e*/ 	.short	(.L_3 - .L_2)
	.align		4
.L_2:
        /*0010*/ 	.word	index@(_Z17BFS_Bqueue_kernelPKiS0_PiS1_yS0_S1_S1_)
        /*0014*/ 	.word	0x00000000


	//----- nvinfo : EIATTR_MIN_STACK_SIZE
	.align		4
.L_3:
        /*0018*/ 	.byte	0x04, 0x12
        /*001a*/ 	.short	(.L_5 - .L_4)
	.align		4
.L_4:
        /*001c*/ 	.word	index@(_Z17BFS_Bqueue_kernelPKiS0_PiS1_yS0_S1_S1_)
        /*0020*/ 	.word	0x00000000
.L_5:


//--------------------- .nv.compat                --------------------------
	.section	.nv.compat,"",@"SHT_CUDA_COMPAT_INFO"
	.align	4
        /*0000*/ 	.byte	0x02, 0x09, 0x00, 0x00, 0x02, 0x02, 0x02, 0x00, 0x02, 0x05, 0x05, 0x00, 0x03, 0x07, 0x01, 0x01
        /*0010*/ 	.byte	0x02, 0x03, 0x00, 0x00, 0x02, 0x06, 0x01, 0x00, 0x04, 0x0b, 0x08, 0x00, 0x09, 0x00, 0x00, 0x00
        /*0020*/ 	.byte	0x00, 0x00, 0x00, 0x00


//--------------------- .nv.info._Z17BFS_Bqueue_kernelPKiS0_PiS1_yS0_S1_S1_ --------------------------
	.section	.nv.info._Z17BFS_Bqueue_kernelPKiS0_PiS1_yS0_S1_S1_,"",@"SHT_CUDA_INFO"
	.sectionflags	@""
	.align	4


	//----- nvinfo : EIATTR_CUDA_API_VERSION
	.align		4
        /*0000*/ 	.byte	0x04, 0x37
        /*0002*/ 	.short	(.L_7 - .L_6)
.L_6:
        /*0004*/ 	.word	0x00000082


	//----- nvinfo : EIATTR_KPARAM_INFO
	.align		4
.L_7:
        /*0008*/ 	.byte	0x04, 0x17
        /*000a*/ 	.short	(.L_9 - .L_8)
.L_8:
        /*000c*/ 	.word	0x00000000
        /*0010*/ 	.short	0x0007
        /*0012*/ 	.short	0x0038
        /*0014*/ 	.byte	0x00, 0xf5, 0x21, 0x00


	//----- nvinfo : EIATTR_KPARAM_INFO
	.align		4
.L_9:
        /*0018*/ 	.byte	0x04, 0x17
        /*001a*/ 	.short	(.L_11 - .L_10)
.L_10:
        /*001c*/ 	.word	0x00000000
        /*0020*/ 	.short	0x0006
        /*0022*/ 	.short	0x0030
        /*0024*/ 	.byte	0x00, 0xf5, 0x21, 0x00


	//----- nvinfo : EIATTR_KPARAM_INFO
	.align		4
.L_11:
        /*0028*/ 	.byte	0x04, 0x17
        /*002a*/ 	.short	(.L_13 - .L_12)
.L_12:
        /*002c*/ 	.word	0x00000000
        /*0030*/ 	.short	0x0005
        /*0032*/ 	.short	0x0028
        /*0034*/ 	.byte	0x00, 0xf5, 0x21, 0x00


	//----- nvinfo : EIATTR_KPARAM_INFO
	.align		4
.L_13:
        /*0038*/ 	.byte	0x04, 0x17
        /*003a*/ 	.short	(.L_15 - .L_14)
.L_14:
        /*003c*/ 	.word	0x00000000
        /*0040*/ 	.short	0x0004
        /*0042*/ 	.short	0x0020
        /*0044*/ 	.byte	0x00, 0xf0, 0x21, 0x00


	//----- nvinfo : EIATTR_KPARAM_INFO
	.align		4
.L_15:
        /*0048*/ 	.byte	0x04, 0x17
        /*004a*/ 	.short	(.L_17 - .L_16)
.L_16:
        /*004c*/ 	.word	0x00000000
        /*0050*/ 	.short	0x0003
        /*0052*/ 	.short	0x0018
        /*0054*/ 	.byte	0x00, 0xf5, 0x21, 0x00


	//----- nvinfo : EIATTR_KPARAM_INFO
	.align		4
.L_17:
        /*0058*/ 	.byte	0x04, 0x17
        /*005a*/ 	.short	(.L_19 - .L_18)
.L_18:
        /*005c*/ 	.word	0x00000000
        /*0060*/ 	.short	0x0002
        /*0062*/ 	.short	0x0010
        /*0064*/ 	.byte	0x00, 0xf5, 0x21, 0x00


	//----- nvinfo : EIATTR_KPARAM_INFO
	.align		4
.L_19:
        /*0068*/ 	.byte	0x04, 0x17
        /*006a*/ 	.short	(.L_21 - .L_20)
.L_20:
        /*006c*/ 	.word	0x00000000
        /*0070*/ 	.short	0x0001
        /*0072*/ 	.short	0x0008
        /*0074*/ 	.byte	0x00, 0xf5, 0x21, 0x00


	//----- nvinfo : EIATTR_KPARAM_INFO
	.align		4
.L_21:
        /*0078*/ 	.byte	0x04, 0x17
        /*007a*/ 	.short	(.L_23 - .L_22)
.L_22:
        /*007c*/ 	.word	0x00000000
        /*0080*/ 	.short	0x0000
        /*0082*/ 	.short	0x0000
        /*0084*/ 	.byte	0x00, 0xf5, 0x21, 0x00


	//----- nvinfo : EIATTR_SPARSE_MMA_MASK
	.align		4
.L_23:
        /*0088*/ 	.byte	0x03, 0x50
        /*008a*/ 	.short	0x0000


	//----- nvinfo : EIATTR_MAXREG_COUNT
	.align		4
        /*008c*/ 	.byte	0x03, 0x1b
        /*008e*/ 	.short	0x00ff


	//----- nvinfo : EIATTR_NUM_BARRIERS
	.align		4
        /*0090*/ 	.byte	0x02, 0x4c
        /*0092*/ 	.byte	0x01
	.zero		1


	//----- nvinfo : EIATTR_MERCURY_ISA_VERSION
	.align		4
        /*0094*/ 	.byte	0x03, 0x5f
        /*0096*/ 	.short	0x0101


	//----- nvinfo : EIATTR_INT_WARP_WIDE_INSTR_OFFSETS
	.align		4
        /*0098*/ 	.byte	0x04, 0x31
        /*009a*/ 	.short	(.L_25 - .L_24)


	//   ....[0]....
.L_24:
        /*009c*/ 	.word	0x000002a0


	//   ....[1]....
        /*00a0*/ 	.word	0x00000340


	//----- nvinfo : EIATTR_VRC_CTA_INIT_COUNT
	.align		4
.L_25:
        /*00a4*/ 	.byte	0x02, 0x4a
	.zero		1
	.zero		1


	//----- nvinfo : EIATTR_EXIT_INSTR_OFFSETS
	.align		4
        /*00a8*/ 	.byte	0x04, 0x1c
        /*00aa*/ 	.short	(.L_27 - .L_26)


	//   ....[0]....
.L_26:
        /*00ac*/ 	.word	0x00000480


	//----- nvinfo : EIATTR_CRS_STACK_SIZE
	.align		4
.L_27:
        /*00b0*/ 	.byte	0x04, 0x1e
        /*00b2*/ 	.short	(.L_29 - .L_28)
.L_28:
        /*00b4*/ 	.word	0x00000000


	//----- nvinfo : EIATTR_CBANK_PARAM_SIZE
	.align		4
.L_29:
        /*00b8*/ 	.byte	0x03, 0x19
        /*00ba*/ 	.short	0x0040


	//----- nvinfo : EIATTR_PARAM_CBANK
	.align		4
        /*00bc*/ 	.byte	0x04, 0x0a
        /*00be*/ 	.short	(.L_31 - .L_30)
	.align		4
.L_30:
        /*00c0*/ 	.word	index@(.nv.constant0._Z17BFS_Bqueue_kernelPKiS0_PiS1_yS0_S1_S1_)
        /*00c4*/ 	.short	0x0380
        /*00c6*/ 	.short	0x0040


	//----- nvinfo : EIATTR_SW_WAR
	.align		4
.L_31:
        /*00c8*/ 	.byte	0x04, 0x36
        /*00ca*/ 	.short	(.L_33 - .L_32)
.L_32:
        /*00cc*/ 	.word	0x00000008
.L_33:


//--------------------- .nv.callgraph             --------------------------
	.section	.nv.callgraph,"",@"SHT_CUDA_CALLGRAPH"
	.align	4
	.sectionentsize	8
	.align		4
        /*0000*/ 	.word	0x00000000
	.align		4
        /*0004*/ 	.word	0xffffffff
	.align		4
        /*0008*/ 	.word	0x00000000
	.align		4
        /*000c*/ 	.word	0xfffffffe
	.align		4
        /*0010*/ 	.word	0x00000000
	.align		4
        /*0014*/ 	.word	0xfffffffd
	.align		4
        /*0018*/ 	.word	0x00000000
	.align		4
        /*001c*/ 	.word	0xfffffffc


//--------------------- .text._Z17BFS_Bqueue_kernelPKiS0_PiS1_yS0_S1_S1_ --------------------------
	.section	.text._Z17BFS_Bqueue_kernelPKiS0_PiS1_yS0_S1_S1_,"ax",@progbits
	.align	128
        .global         _Z17BFS_Bqueue_kernelPKiS0_PiS1_yS0_S1_S1_
        .type           _Z17BFS_Bqueue_kernelPKiS0_PiS1_yS0_S1_S1_,@function
        .size           _Z17BFS_Bqueue_kernelPKiS0_PiS1_yS0_S1_S1_,(.L_x_6 - _Z17BFS_Bqueue_kernelPKiS0_PiS1_yS0_S1_S1_)
        .other          _Z17BFS_Bqueue_kernelPKiS0_PiS1_yS0_S1_S1_,@"STO_CUDA_ENTRY STV_DEFAULT"
_Z17BFS_Bqueue_kernelPKiS0_PiS1_yS0_S1_S1_:
.text._Z17BFS_Bqueue_kernelPKiS0_PiS1_yS0_S1_S1_:
[----:B------:R-:W-:Y:S08]  /*0000*/  LDC R1, c[0x0][0x37c] ;  /* 0x0000df00ff017b82 */ /* 0x000ff00000000800 */
[----:B------:R-:W0:Y:S01]  /*0010*/  LDC.64 R2, c[0x0][0x388] ;  /* 0x0000e200ff027b82 */ /* 0x000e220000000a00 */
[----:B------:R-:W0:Y:S02]  /*0020*/  LDCU.64 UR6, c[0x0][0x358] ;  /* 0x00006b00ff0677ac */ /* 0x000e240008000a00 */
[----:B0-----:R-:W2:Y:S01]  /*0030*/  LDG.E R2, desc[UR6][R2.64] ;  /* 0x0000000602027981 */ /* 0x001ea2000c1e1900 */
[----:B------:R-:W0:Y:S01]  /*0040*/  LDCU UR4, c[0x0][0x360] ;  /* 0x00006c00ff0477ac */ /* 0x000e220008000800 */
[----:B------:R-:W-:Y:S01]  /*0050*/  BSSY.RECONVERGENT B0, `(.L_x_0) ;  /* 0x0000041000007945 */ /* 0x000fe20003800200 */
[----:B------:R-:W0:Y:S01]  /*0060*/  S2R R7, SR_TID.X ;  /* 0x0000000000077919 */ /* 0x000e220000002100 */
[----:B------:R-:W0:Y:S02]  /*0070*/  S2R R0, SR_CTAID.X ;  /* 0x0000000000007919 */ /* 0x000e240000002500 */
[----:B0-----:R-:W-:-:S05]  /*0080*/  IMAD R7, R0, UR4, R7 ;  /* 0x0000000400077c24 */ /* 0x001fca000f8e0207 */
[----:B--2---:R-:W-:-:S13]  /*0090*/  ISETP.GE.AND P0, PT, R7, R2, PT ;  /* 0x000000020700720c */ /* 0x004fda0003f06270 */
[----:B------:R-:W-:Y:S05]  /*00a0*/  @P0 BRA `(.L_x_1) ;  /* 0x0000000000ec0947 */ /* 0x000fea0003800000 */
[----:B------:R-:W0:Y:S02]  /*00b0*/  LDC.64 R4, c[0x0][0x380] ;  /* 0x0000e000ff047b82 */ /* 0x000e240000000a00 */
[----:B0-----:R-:W-:-:S05]  /*00c0*/  IMAD.WIDE R4, R7, 0x4, R4 ;  /* 0x0000000407047825 */ /* 0x001fca00078e0204 */
[----:B------:R-:W2:Y:S01]  /*00d0*/  LDG.E R3, desc[UR6][R4.64] ;  /* 0x0000000604037981 */ /* 0x000ea2000c1e1900 */
[----:B------:R-:W0:Y:S01]  /*00e0*/  LDCU UR4, c[0x0][0x3a0] ;  /* 0x00007400ff0477ac */ /* 0x000e220008000800 */
[----:B------:R-:W-:Y:S02]  /*00f0*/  HFMA2 R8, -RZ, RZ, -3, 0 ;  /* 0xc2000000ff087431 */ /* 0x000fe400000001ff */
[----:B------:R-:W-:Y:S01]  /*0100*/  IMAD.MOV.U32 R7, RZ, RZ, RZ ;  /* 0x000000ffff077224 */ /* 0x000fe200078e00ff */
[----:B------:R-:W-:Y:S01]  /*0110*/  MOV R11, RZ ;  /* 0x000000ff000b7202 */ /* 0x000fe20000000f00 */
[----:B------:R-:W-:Y:S01]  /*0120*/  UMOV UR5, URZ ;  /* 0x000000ff00057c82 */ /* 0x000fe20008000000 */
[----:B--2---:R-:W-:Y:S01]  /*0130*/  VIADD R2, R3, 0x1 ;  /* 0x0000000103027836 */ /* 0x004fe20000000000 */
[----:B------:R-:W-:-:S04]  /*0140*/  I2FP.F32.S32 R6, R3 ;  /* 0x0000000300067245 */ /* 0x000fc80000201400 */
[----:B------:R-:W-:Y:S01]  /*0150*/  I2FP.F32.S32 R2, R2 ;  /* 0x0000000200027245 */ /* 0x000fe20000201400 */
[----:B0-----:R-:W-:Y:S04]  /*0160*/  TEX.LL RZ, R17, R6, R8, UR4, 2D, 0x1 ;  /* 0x28ff040806117f60 */ /* 0x001fe800089e01ff */
[----:B------:R-:W-:-:S04]  /*0170*/  IMAD.MOV.U32 R10, RZ, RZ, R2 ;  /* 0x000000ffff0a7224 */ /* 0x000fc800078e0002 */
[----:B------:R-:W5:Y:S02]  /*0180*/  TEX.LL RZ, R0, R10, R8, UR4, 2D, 0x1 ;  /* 0x28ff04080a007f60 */ /* 0x000f6400089e01ff */
[----:B-----5:R-:W-:-:S13]  /*0190*/  ISETP.GE.AND P0, PT, R17, R0, PT ;  /* 0x000000001100720c */ /* 0x020fda0003f06270 */
[----:B------:R-:W-:Y:S05]  /*01a0*/  @P0 BRA `(.L_x_1) ;  /* 0x0000000000ac0947 */ /* 0x000fea0003800000 */
[----:B------:R-:W0:Y:S08]  /*01b0*/  LDC.64 R12, c[0x0][0x3b0] ;  /* 0x0000ec00ff0c7b82 */ /* 0x000e300000000a00 */
[----:B------:R-:W1:Y:S08]  /*01c0*/  LDC.64 R4, c[0x0][0x3b0] ;  /* 0x0000ec00ff047b82 */ /* 0x000e700000000a00 */
[----:B------:R-:W2:Y:S08]  /*01d0*/  LDC.64 R6, c[0x0][0x3a8] ;  /* 0x0000ea00ff067b82 */ /* 0x000eb00000000a00 */
[----:B------:R-:W3:Y:S01]  /*01e0*/  LDC.64 R8, c[0x0][0x3b8] ;  /* 0x0000ee00ff087b82 */ /* 0x000ee20000000a00 */
[----:B0-----:R-:W-:-:S07]  /*01f0*/  IMAD.WIDE R12, R3, 0x4, R12 ;  /* 0x00000004030c7825 */ /* 0x001fce00078e020c */
[----:B------:R-:W0:Y:S02]  /*0200*/  LDC.64 R10, c[0x0][0x390] ;  /* 0x0000e400ff0a7b82 */ /* 0x000e240000000a00 */
.L_x_4:
[----:B--2---:R-:W-:-:S05]  /*0210*/  IMAD.WIDE R14, R17, 0x4, R6 ;  /* 0x00000004110e7825 */ /* 0x004fca00078e0206 */
[----:B------:R-:W3:Y:S01]  /*0220*/  LDG.E R19, desc[UR6][R14.64] ;  /* 0x000000060e137981 */ /* 0x000ee2000c1e1900 */
[----:B------:R-:W-:Y:S02]  /*0230*/  HFMA2 R3, -RZ, RZ, 0, 5.9604644775390625e-08 ;  /* 0x00000001ff037431 */ /* 0x000fe400000001ff */
[----:B---3--:R-:W-:-:S06]  /*0240*/  IMAD.WIDE R18, R19, 0x4, R8 ;  /* 0x0000000413127825 */ /* 0x008fcc00078e0208 */
[----:B------:R-:W2:Y:S01]  /*0250*/  ATOMG.E.EXCH.STRONG.GPU PT, R18, desc[UR6][R18.64], R3 ;  /* 0x80000003121279a8 */ /* 0x000ea2000c1ef106 */
[----:B------:R-:W-:Y:S01]  /*0260*/  BSSY.RECONVERGENT B1, `(.L_x_2) ;  /* 0x0000017000017945 */ /* 0x000fe20003800200 */
[----:B--2---:R-:W-:-:S13]  /*0270*/  ISETP.NE.AND P0, PT, R18, RZ, PT ;  /* 0x000000ff1200720c */ /* 0x004fda0003f05270 */
[----:B------:R-:W-:Y:S05]  /*0280*/  @P0 BRA `(.L_x_3) ;  /* 0x0000000000500947 */ /* 0x000fea0003800000 */
[----:B------:R-:W2:Y:S01]  /*0290*/  S2R R3, SR_LANEID ;  /* 0x0000000000037919 */ /* 0x000ea20000000000 */
[----:B------:R-:W-:Y:S01]  /*02a0*/  VOTEU.ANY UR4, UPT, PT ;  /* 0x0000000000047886 */ /* 0x000fe200038e0100 */
[----:B------:R-:W3:Y:S01]  /*02b0*/  LDC.64 R18, c[0x0][0x398] ;  /* 0x0000e600ff127b82 */ /* 0x000ee20000000a00 */
[----:B------:R-:W2:Y:S08]  /*02c0*/  FLO.U32 R16, UR4 ;  /* 0x0000000400107d00 */ /* 0x000eb000080e0000 */
[----:B------:R-:W3:Y:S01]  /*02d0*/  POPC R25, UR4 ;  /* 0x0000000400197d09 */ /* 0x000ee20008000000 */
[----:B--2---:R-:W-:-:S02]  /*02e0*/  ISETP.EQ.U32.AND P0, PT, R16, R3, PT ;  /* 0x000000031000720c */ /* 0x004fc40003f02070 */
[----:B------:R-:W2:Y:S11]  /*02f0*/  LDG.E R3, desc[UR6][R14.64] ;  /* 0x000000060e037981 */ /* 0x000eb6000c1e1900 */
[----:B---3--:R-:W3:Y:S01]  /*0300*/  @P0 ATOMG.E.ADD.STRONG.GPU PT, R25, desc[UR6][R18.64], R25 ;  /* 0x80000019121909a8 */ /* 0x008ee200081ef106 */
[----:B------:R-:W4:Y:S02]  /*0310*/  S2R R0, SR_LTMASK ;  /* 0x0000000000007919 */ /* 0x000f240000003900 */
[----:B----4-:R-:W-:-:S06]  /*0320*/  LOP3.LUT R24, R0, UR4, RZ, 0xc0, !PT ;  /* 0x0000000400187c12 */ /* 0x010fcc000f8ec0ff */
[----:B------:R-:W4:Y:S01]  /*0330*/  POPC R24, R24 ;  /* 0x0000001800187309 */ /* 0x000f220000000000 */
[----:B---3--:R-:W4:Y:S02]  /*0340*/  SHFL.IDX PT, R21, R25, R16, 0x1f ;  /* 0x00001f1019157589 */ /* 0x008f2400000e0000 */
[----:B----4-:R-:W-:-:S04]  /*0350*/  IMAD.IADD R21, R21, 0x1, R24 ;  /* 0x0000000115157824 */ /* 0x010fc800078e0218 */
[----:B0-----:R-:W-:-:S05]  /*0360*/  IMAD.WIDE R20, R21, 0x4, R10 ;  /* 0x0000000415147825 */ /* 0x001fca00078e020a */
[----:B--2---:R2:W-:Y:S04]  /*0370*/  STG.E desc[UR6][R20.64], R3 ;  /* 0x0000000314007986 */ /* 0x0045e8000c101906 */
[----:B------:R-:W1:Y:S04]  /*0380*/  LDG.E R23, desc[UR6][R14.64] ;  /* 0x000000060e177981 */ /* 0x000e68000c1e1900 */
[----:B------:R-:W3:Y:S01]  /*0390*/  LDG.E R0, desc[UR6][R12.64] ;  /* 0x000000060c007981 */ /* 0x000ee2000c1e1900 */
[----:B-1----:R-:W-:Y:S01]  /*03a0*/  IMAD.WIDE R22, R23, 0x4, R4 ;  /* 0x0000000417167825 */ /* 0x002fe200078e0204 */
[----:B---3--:R-:W-:-:S05]  /*03b0*/  IADD3 R19, PT, PT, R0, 0x1, RZ ;  /* 0x0000000100137810 */ /* 0x008fca0007ffe0ff */
[----:B------:R2:W-:Y:S02]  /*03c0*/  STG.E desc[UR6][R22.64], R19 ;  /* 0x0000001316007986 */ /* 0x0005e4000c101906 */
.L_x_3:
[----:B------:R-:W-:Y:S05]  /*03d0*/  BSYNC.RECONVERGENT B1 ;  /* 0x0000000000017941 */ /* 0x000fea0003800200 */
.L_x_2:
[----:B------:R-:W3:Y:S01]  /*03e0*/  LDCU UR4, c[0x0][0x3a0] ;  /* 0x00007400ff0477ac */ /* 0x000ee20008000800 */
[----:B------:R-:W-:Y:S02]  /*03f0*/  IMAD.MOV.U32 R0, RZ, RZ, -0x3e000000 ;  /* 0xc2000000ff007424 */ /* 0x000fe400078e00ff */
[----:B--2---:R-:W-:Y:S01]  /*0400*/  HFMA2 R3, -RZ, RZ, 0, 0 ;  /* 0x00000000ff037431 */ /* 0x004fe200000001ff */
[----:B------:R-:W-:-:S03]  /*0410*/  UMOV UR5, URZ ;  /* 0x000000ff00057c82 */ /* 0x000fc60008000000 */
[----:B---3--:R-:W5:Y:S01]  /*0420*/  TEX.LL RZ, R0, R2, R0, UR4, 2D, 0x1 ;  /* 0x28ff040002007f60 */ /* 0x008f6200089e01ff */
[----:B------:R-:W-:-:S05]  /*0430*/  VIADD R17, R17, 0x1 ;  /* 0x0000000111117836 */ /* 0x000fca0000000000 */
[----:B-----5:R-:W-:-:S13]  /*0440*/  ISETP.GE.AND P0, PT, R17, R0, PT ;  /* 0x000000001100720c */ /* 0x020fda0003f06270 */
[----:B------:R-:W-:Y:S05]  /*0450*/  @!P0 BRA `(.L_x_4) ;  /* 0xfffffffc006c8947 */ /* 0x000fea000383ffff */
.L_x_1:
[----:B------:R-:W-:Y:S05]  /*0460*/  BSYNC.RECONVERGENT B0 ;  /* 0x0000000000007941 */ /* 0x000fea0003800200 */
.L_x_0:
[----:B------:R-:W-:Y:S06]  /*0470*/  BAR.SYNC.DEFER_BLOCKING 0x0 ;  /* 0x0000000000007b1d */ /* 0x000fec0000010000 */
[----:B------:R-:W-:Y:S05]  /*0480*/  EXIT ;  /* 0x000000000000794d */ /* 0x000fea0003800000 */
.L_x_5:
[----:B------:R-:W-:-:S00]  /*0490*/  BRA `(.L_x_5) ;  /* 0xfffffffc00fc7947 */ /* 0x000fc0000383ffff */
[----:B------:R-:W-:-:S00]  /*04a0*/  NOP ;  /* 0x0000000000007918 */ /* 0x000fc00000000000 */
        /* <DEDUP_REMOVED lines=13> */
.L_x_6:


//--------------------- .nv.shared.reserved.0     --------------------------
	.section	.nv.shared.reserved.0,"aw",@nobits
	.weak		__nv_reservedSMEM_offset_0_alias
	.size		__nv_reservedSMEM_offset_0_alias, 0, 64
	.other		__nv_reservedSMEM_offset_0_alias,@"STO_CUDA_RESERVED_SHARED STV_DEFAULT"
__nv_reservedSMEM_offset_0_alias:
	.zero		0
	.zero		64


//--------------------- .nv.constant0._Z17BFS_Bqueue_kernelPKiS0_PiS1_yS0_S1_S1_ --------------------------
	.section	.nv.constant0._Z17BFS_Bqueue_kernelPKiS0_PiS1_yS0_S1_S1_,"a",@progbits
	.sectionflags	@""
	.align	4
.nv.constant0._Z17BFS_Bqueue_kernelPKiS0_PiS1_yS0_S1_S1_:
	.zero		960


//--------------------- SYMBOLS --------------------------

	.type		.nv.reservedSmem.offset0,@object
	.size		.nv.reservedSmem.offset0,0x4
